//
// Generated by NVIDIA NVVM Compiler
//
// Compiler Build ID: CL-36424714
// Cuda compilation tools, release 13.0, V13.0.88
// Based on NVVM 20.0.0
//

.version 9.0
.target sm_100
.address_size 64

	// .globl	_Z7add_arrI5half4EvPKT_S3_PS1_m
.global .align 1 .b8 _ZN30_INTERNAL_0f0e7b6f_4_k_cu_main4cuda3std3__45__cpo5beginE[1];
.global .align 1 .b8 _ZN30_INTERNAL_0f0e7b6f_4_k_cu_main4cuda3std3__45__cpo3endE[1];
.global .align 1 .b8 _ZN30_INTERNAL_0f0e7b6f_4_k_cu_main4cuda3std3__45__cpo6cbeginE[1];
.global .align 1 .b8 _ZN30_INTERNAL_0f0e7b6f_4_k_cu_main4cuda3std3__45__cpo4cendE[1];
.global .align 1 .b8 _ZN30_INTERNAL_0f0e7b6f_4_k_cu_main4cuda3std3__45__cpo6rbeginE[1];
.global .align 1 .b8 _ZN30_INTERNAL_0f0e7b6f_4_k_cu_main4cuda3std3__45__cpo4rendE[1];
.global .align 1 .b8 _ZN30_INTERNAL_0f0e7b6f_4_k_cu_main4cuda3std3__45__cpo7crbeginE[1];
.global .align 1 .b8 _ZN30_INTERNAL_0f0e7b6f_4_k_cu_main4cuda3std3__45__cpo5crendE[1];
.global .align 1 .b8 _ZN30_INTERNAL_0f0e7b6f_4_k_cu_main4cuda3std3__432_GLOBAL__N__0f0e7b6f_4_k_cu_main6ignoreE[1];
.global .align 1 .b8 _ZN30_INTERNAL_0f0e7b6f_4_k_cu_main4cuda3std3__419piecewise_constructE[1];
.global .align 1 .b8 _ZN30_INTERNAL_0f0e7b6f_4_k_cu_main4cuda3std3__48in_placeE[1];
.global .align 1 .b8 _ZN30_INTERNAL_0f0e7b6f_4_k_cu_main4cuda3std3__420unreachable_sentinelE[1];
.global .align 1 .b8 _ZN30_INTERNAL_0f0e7b6f_4_k_cu_main4cuda3std3__47nulloptE[1];
.global .align 1 .b8 _ZN30_INTERNAL_0f0e7b6f_4_k_cu_main4cuda3std3__48unexpectE[1];
.global .align 1 .b8 _ZN30_INTERNAL_0f0e7b6f_4_k_cu_main4cuda3std6ranges3__45__cpo4swapE[1];
.global .align 1 .b8 _ZN30_INTERNAL_0f0e7b6f_4_k_cu_main4cuda3std6ranges3__45__cpo9iter_moveE[1];
.global .align 1 .b8 _ZN30_INTERNAL_0f0e7b6f_4_k_cu_main4cuda3std6ranges3__45__cpo5beginE[1];
.global .align 1 .b8 _ZN30_INTERNAL_0f0e7b6f_4_k_cu_main4cuda3std6ranges3__45__cpo3endE[1];
.global .align 1 .b8 _ZN30_INTERNAL_0f0e7b6f_4_k_cu_main4cuda3std6ranges3__45__cpo6cbeginE[1];
.global .align 1 .b8 _ZN30_INTERNAL_0f0e7b6f_4_k_cu_main4cuda3std6ranges3__45__cpo4cendE[1];
.global .align 1 .b8 _ZN30_INTERNAL_0f0e7b6f_4_k_cu_main4cuda3std6ranges3__45__cpo7advanceE[1];
.global .align 1 .b8 _ZN30_INTERNAL_0f0e7b6f_4_k_cu_main4cuda3std6ranges3__45__cpo9iter_swapE[1];
.global .align 1 .b8 _ZN30_INTERNAL_0f0e7b6f_4_k_cu_main4cuda3std6ranges3__45__cpo4nextE[1];
.global .align 1 .b8 _ZN30_INTERNAL_0f0e7b6f_4_k_cu_main4cuda3std6ranges3__45__cpo4prevE[1];
.global .align 1 .b8 _ZN30_INTERNAL_0f0e7b6f_4_k_cu_main4cuda3std6ranges3__45__cpo4dataE[1];
.global .align 1 .b8 _ZN30_INTERNAL_0f0e7b6f_4_k_cu_main4cuda3std6ranges3__45__cpo5cdataE[1];
.global .align 1 .b8 _ZN30_INTERNAL_0f0e7b6f_4_k_cu_main4cuda3std6ranges3__45__cpo4sizeE[1];
.global .align 1 .b8 _ZN30_INTERNAL_0f0e7b6f_4_k_cu_main4cuda3std6ranges3__45__cpo5ssizeE[1];
.global .align 1 .b8 _ZN30_INTERNAL_0f0e7b6f_4_k_cu_main4cuda3std6ranges3__45__cpo8distanceE[1];
.global .align 1 .b8 _ZN30_INTERNAL_0f0e7b6f_4_k_cu_main6thrust24THRUST_300001_SM_1000_NS8cuda_cub3parE[1];
.global .align 1 .b8 _ZN30_INTERNAL_0f0e7b6f_4_k_cu_main6thrust24THRUST_300001_SM_1000_NS8cuda_cub10par_nosyncE[1];
.global .align 1 .b8 _ZN30_INTERNAL_0f0e7b6f_4_k_cu_main6thrust24THRUST_300001_SM_1000_NS6system6detail10sequential3seqE[1];
.global .align 1 .b8 _ZN30_INTERNAL_0f0e7b6f_4_k_cu_main6thrust24THRUST_300001_SM_1000_NS12placeholders2_1E[1];
.global .align 1 .b8 _ZN30_INTERNAL_0f0e7b6f_4_k_cu_main6thrust24THRUST_300001_SM_1000_NS12placeholders2_2E[1];
.global .align 1 .b8 _ZN30_INTERNAL_0f0e7b6f_4_k_cu_main6thrust24THRUST_300001_SM_1000_NS12placeholders2_3E[1];
.global .align 1 .b8 _ZN30_INTERNAL_0f0e7b6f_4_k_cu_main6thrust24THRUST_300001_SM_1000_NS12placeholders2_4E[1];
.global .align 1 .b8 _ZN30_INTERNAL_0f0e7b6f_4_k_cu_main6thrust24THRUST_300001_SM_1000_NS12placeholders2_5E[1];
.global .align 1 .b8 _ZN30_INTERNAL_0f0e7b6f_4_k_cu_main6thrust24THRUST_300001_SM_1000_NS12placeholders2_6E[1];
.global .align 1 .b8 _ZN30_INTERNAL_0f0e7b6f_4_k_cu_main6thrust24THRUST_300001_SM_1000_NS12placeholders2_7E[1];
.global .align 1 .b8 _ZN30_INTERNAL_0f0e7b6f_4_k_cu_main6thrust24THRUST_300001_SM_1000_NS12placeholders2_8E[1];
.global .align 1 .b8 _ZN30_INTERNAL_0f0e7b6f_4_k_cu_main6thrust24THRUST_300001_SM_1000_NS12placeholders2_9E[1];
.global .align 1 .b8 _ZN30_INTERNAL_0f0e7b6f_4_k_cu_main6thrust24THRUST_300001_SM_1000_NS12placeholders3_10E[1];
.global .align 1 .b8 _ZN30_INTERNAL_0f0e7b6f_4_k_cu_main6thrust24THRUST_300001_SM_1000_NS3seqE[1];

.visible .entry _Z7add_arrI5half4EvPKT_S3_PS1_m(
	.param .u64 .ptr .align 1 _Z7add_arrI5half4EvPKT_S3_PS1_m_param_0,
	.param .u64 .ptr .align 1 _Z7add_arrI5half4EvPKT_S3_PS1_m_param_1,
	.param .u64 .ptr .align 1 _Z7add_arrI5half4EvPKT_S3_PS1_m_param_2,
	.param .u64 _Z7add_arrI5half4EvPKT_S3_PS1_m_param_3
)
{
	.reg .pred 	%p<2>;
	.reg .b16 	%rs<13>;
	.reg .b32 	%r<5>;
	.reg .b64 	%rd<13>;

	ld.param.u64 	%rd2, [_Z7add_arrI5half4EvPKT_S3_PS1_m_param_0];
	ld.param.u64 	%rd3, [_Z7add_arrI5half4EvPKT_S3_PS1_m_param_1];
	ld.param.u64 	%rd4, [_Z7add_arrI5half4EvPKT_S3_PS1_m_param_2];
	ld.param.u64 	%rd5, [_Z7add_arrI5half4EvPKT_S3_PS1_m_param_3];
	mov.u32 	%r1, %ctaid.x;
	mov.u32 	%r2, %ntid.x;
	mov.u32 	%r3, %tid.x;
	mad.lo.s32 	%r4, %r1, %r2, %r3;
	cvt.u64.u32 	%rd1, %r4;
	setp.lt.u64 	%p1, %rd5, %rd1;
	@%p1 bra 	$L__BB0_2;
	cvta.to.global.u64 	%rd6, %rd2;
	cvta.to.global.u64 	%rd7, %rd3;
	cvta.to.global.u64 	%rd8, %rd4;
	shl.b64 	%rd9, %rd1, 3;
	add.s64 	%rd10, %rd6, %rd9;
	add.s64 	%rd11, %rd7, %rd9;
	ld.global.nc.u16 	%rs2, [%rd10];
	ld.global.nc.u16 	%rs3, [%rd11];
	// begin inline asm
	{add.f16 %rs1,%rs2,%rs3;
}
	// end inline asm
	ld.global.nc.u16 	%rs5, [%rd10+2];
	ld.global.nc.u16 	%rs6, [%rd11+2];
	// begin inline asm
	{add.f16 %rs4,%rs5,%rs6;
}
	// end inline asm
	ld.global.nc.u16 	%rs8, [%rd10+4];
	ld.global.nc.u16 	%rs9, [%rd11+4];
	// begin inline asm
	{add.f16 %rs7,%rs8,%rs9;
}
	// end inline asm
	ld.global.nc.u16 	%rs11, [%rd10+6];
	ld.global.nc.u16 	%rs12, [%rd11+6];
	// begin inline asm
	{add.f16 %rs10,%rs11,%rs12;
}
	// end inline asm
	add.s64 	%rd12, %rd8, %rd9;
	st.global.v4.u16 	[%rd12], {%rs1, %rs4, %rs7, %rs10};
$L__BB0_2:
	ret;

}
	// .globl	_ZN3cub18CUB_300001_SM_10006detail11EmptyKernelIvEEvv
.visible .entry _ZN3cub18CUB_300001_SM_10006detail11EmptyKernelIvEEvv()
{


	ret;

}
	// .globl	_ZN3cub18CUB_300001_SM_10006detail8for_each13static_kernelINS2_12policy_hub_t12policy_500_tEmN6thrust24THRUST_300001_SM_1000_NS8cuda_cub20__uninitialized_fill7functorINS7_10device_ptrI5half4EESC_EEEEvT0_T1_
.visible .entry _ZN3cub18CUB_300001_SM_10006detail8for_each13static_kernelINS2_12policy_hub_t12policy_500_tEmN6thrust24THRUST_300001_SM_1000_NS8cuda_cub20__uninitialized_fill7functorINS7_10device_ptrI5half4EESC_EEEEvT0_T1_(
	.param .u64 _ZN3cub18CUB_300001_SM_10006detail8for_each13static_kernelINS2_12policy_hub_t12policy_500_tEmN6thrust24THRUST_300001_SM_1000_NS8cuda_cub20__uninitialized_fill7functorINS7_10device_ptrI5half4EESC_EEEEvT0_T1__param_0,
	.param .align 8 .b8 _ZN3cub18CUB_300001_SM_10006detail8for_each13static_kernelINS2_12policy_hub_t12policy_500_tEmN6thrust24THRUST_300001_SM_1000_NS8cuda_cub20__uninitialized_fill7functorINS7_10device_ptrI5half4EESC_EEEEvT0_T1__param_1[16]
)
.maxntid 256
{
	.reg .pred 	%p<4>;
	.reg .b16 	%rs<9>;
	.reg .b32 	%r<5>;
	.reg .b64 	%rd<16>;

	ld.param.u64 	%rd4, [_ZN3cub18CUB_300001_SM_10006detail8for_each13static_kernelINS2_12policy_hub_t12policy_500_tEmN6thrust24THRUST_300001_SM_1000_NS8cuda_cub20__uninitialized_fill7functorINS7_10device_ptrI5half4EESC_EEEEvT0_T1__param_1];
	ld.param.u64 	%rd5, [_ZN3cub18CUB_300001_SM_10006detail8for_each13static_kernelINS2_12policy_hub_t12policy_500_tEmN6thrust24THRUST_300001_SM_1000_NS8cuda_cub20__uninitialized_fill7functorINS7_10device_ptrI5half4EESC_EEEEvT0_T1__param_0];
	ld.param.v4.u16 	{%rs5, %rs6, %rs7, %rs8}, [_ZN3cub18CUB_300001_SM_10006detail8for_each13static_kernelINS2_12policy_hub_t12policy_500_tEmN6thrust24THRUST_300001_SM_1000_NS8cuda_cub20__uninitialized_fill7functorINS7_10device_ptrI5half4EESC_EEEEvT0_T1__param_1+8];
	mov.u32 	%r2, %ctaid.x;
	mul.wide.u32 	%rd1, %r2, 512;
	sub.s64 	%rd2, %rd5, %rd1;
	setp.lt.u64 	%p1, %rd2, 512;
	@%p1 bra 	$L__BB2_2;
	mov.u32 	%r4, %tid.x;
	cvta.to.global.u64 	%rd11, %rd4;
	cvt.u64.u32 	%rd12, %r4;
	add.s64 	%rd13, %rd1, %rd12;
	shl.b64 	%rd14, %rd13, 3;
	add.s64 	%rd15, %rd11, %rd14;
	st.global.v4.u16 	[%rd15], {%rs5, %rs6, %rs7, %rs8};
	st.global.v4.u16 	[%rd15+2048], {%rs5, %rs6, %rs7, %rs8};
	bra.uni 	$L__BB2_6;
$L__BB2_2:
	cvta.to.global.u64 	%rd6, %rd4;
	mov.u32 	%r1, %tid.x;
	cvt.u64.u32 	%rd7, %r1;
	setp.le.u64 	%p2, %rd2, %rd7;
	add.s64 	%rd8, %rd1, %rd7;
	shl.b64 	%rd9, %rd8, 3;
	add.s64 	%rd3, %rd6, %rd9;
	@%p2 bra 	$L__BB2_4;
	st.global.v4.u16 	[%rd3], {%rs5, %rs6, %rs7, %rs8};
$L__BB2_4:
	add.s32 	%r3, %r1, 256;
	cvt.u64.u32 	%rd10, %r3;
	setp.le.u64 	%p3, %rd2, %rd10;
	@%p3 bra 	$L__BB2_6;
	st.global.v4.u16 	[%rd3+2048], {%rs5, %rs6, %rs7, %rs8};
$L__BB2_6:
	ret;

}


// ===== COMPILED SASS (sm_100) =====

	.target	sm_100

	.elftype	@"ET_EXEC"


//--------------------- .note.nv.tkinfo           --------------------------
	.section	.note.nv.tkinfo,"",@"SHT_NOTE"
	.sectionflags	@"SHF_NOTE_NV_TKINFO"
	.tkinfo
        /*0018*/ 	.word	0x00000002
        /*0030*/ 	.string	""
        /*0030*/ 	.string	"ptxas"
        /*0030*/ 	.string	"Cuda compilation tools, release 13.0, V13.0.88"
        /*0030*/ 	.string	"Build cuda_13.0.r13.0/compiler.36424714_0"
        /*0030*/ 	.string	"-arch sm_100 -m 64 "



//--------------------- .note.nv.cuinfo           --------------------------
	.section	.note.nv.cuinfo,"",@"SHT_NOTE"
	.sectionflags	@"SHF_NOTE_NV_CUINFO"
        /*0018*/ 	.short	0x0002
        /*001a*/ 	.short	0x0064
        /*001c*/ 	.short	0x0082
	.zero		2


//--------------------- .nv.info                  --------------------------
	.section	.nv.info,"",@"SHT_CUDA_INFO"
	.align	4


	//----- nvinfo : EIATTR_REGCOUNT
	.align		4
        /*0000*/ 	.byte	0x04, 0x2f
        /*0002*/ 	.short	(.L_44 - .L_43)
	.align		4
.L_43:
        /*0004*/ 	.word	index@(_Z7add_arrI5half4EvPKT_S3_PS1_m)
        /*0008*/ 	.word	0x00000011


	//----- nvinfo : EIATTR_FRAME_SIZE
	.align		4
.L_44:
        /*000c*/ 	.byte	0x04, 0x11
        /*000e*/ 	.short	(.L_46 - .L_45)
	.align		4
.L_45:
        /*0010*/ 	.word	index@(_Z7add_arrI5half4EvPKT_S3_PS1_m)
        /*0014*/ 	.word	0x00000000


	//----- nvinfo : EIATTR_REGCOUNT
	.align		4
.L_46:
        /*0018*/ 	.byte	0x04, 0x2f
        /*001a*/ 	.short	(.L_48 - .L_47)
	.align		4
.L_47:
        /*001c*/ 	.word	index@(_ZN3cub18CUB_300001_SM_10006detail11EmptyKernelIvEEvv)
        /*0020*/ 	.word	0x00000004


	//----- nvinfo : EIATTR_FRAME_SIZE
	.align		4
.L_48:
        /*0024*/ 	.byte	0x04, 0x11
        /*0026*/ 	.short	(.L_50 - .L_49)
	.align		4
.L_49:
        /*0028*/ 	.word	index@(_ZN3cub18CUB_300001_SM_10006detail11EmptyKernelIvEEvv)
        /*002c*/ 	.word	0x00000000


	//----- nvinfo : EIATTR_REGCOUNT
	.align		4
.L_50:
        /*0030*/ 	.byte	0x04, 0x2f
        /*0032*/ 	.short	(.L_52 - .L_51)
	.align		4
.L_51:
        /*0034*/ 	.word	index@(_ZN3cub18CUB_300001_SM_10006detail8for_each13static_kernelINS2_12policy_hub_t12policy_500_tEmN6thrust24THRUST_300001_SM_1000_NS8cuda_cub20__uninitialized_fill7functorINS7_10device_ptrI5half4EESC_EEEEvT0_T1_)
        /*0038*/ 	.word	0x0000000b


	//----- nvinfo : EIATTR_FRAME_SIZE
	.align		4
.L_52:
        /*003c*/ 	.byte	0x04, 0x11
        /*003e*/ 	.short	(.L_54 - .L_53)
	.align		4
.L_53:
        /*0040*/ 	.word	index@(_ZN3cub18CUB_300001_SM_10006detail8for_each13static_kernelINS2_12policy_hub_t12policy_500_tEmN6thrust24THRUST_300001_SM_1000_NS8cuda_cub20__uninitialized_fill7functorINS7_10device_ptrI5half4EESC_EEEEvT0_T1_)
        /*0044*/ 	.word	0x00000000


	//----- nvinfo : EIATTR_MIN_STACK_SIZE
	.align		4
.L_54:
        /*0048*/ 	.byte	0x04, 0x12
        /*004a*/ 	.short	(.L_56 - .L_55)
	.align		4
.L_55:
        /*004c*/ 	.word	index@(_ZN3cub18CUB_300001_SM_10006detail8for_each13static_kernelINS2_12policy_hub_t12policy_500_tEmN6thrust24THRUST_300001_SM_1000_NS8cuda_cub20__uninitialized_fill7functorINS7_10device_ptrI5half4EESC_EEEEvT0_T1_)
        /*0050*/ 	.word	0x00000000


	//----- nvinfo : EIATTR_MIN_STACK_SIZE
	.align		4
.L_56:
        /*0054*/ 	.byte	0x04, 0x12
        /*0056*/ 	.short	(.L_58 - .L_57)
	.align		4
.L_57:
        /*0058*/ 	.word	index@(_ZN3cub18CUB_300001_SM_10006detail11EmptyKernelIvEEvv)
        /*005c*/ 	.word	0x00000000


	//----- nvinfo : EIATTR_MIN_STACK_SIZE
	.align		4
.L_58:
        /*0060*/ 	.byte	0x04, 0x12
        /*0062*/ 	.short	(.L_60 - .L_59)
	.align		4
.L_59:
        /*0064*/ 	.word	index@(_Z7add_arrI5half4EvPKT_S3_PS1_m)
        /*0068*/ 	.word	0x00000000
.L_60:


//--------------------- .nv.compat                --------------------------
	.section	.nv.compat,"",@"SHT_CUDA_COMPAT_INFO"
	.align	4
        /*0000*/ 	.byte	0x02, 0x09, 0x00, 0x00, 0x02, 0x02, 0x01, 0x00, 0x02, 0x05, 0x05, 0x00, 0x03, 0x07, 0x01, 0x01
        /*0010*/ 	.byte	0x02, 0x03, 0x00, 0x00, 0x02, 0x06, 0x01, 0x00, 0x04, 0x0b, 0x08, 0x00, 0x09, 0x00, 0x00, 0x00
        /*0020*/ 	.byte	0x00, 0x00, 0x00, 0x00


//--------------------- .nv.info._ZN3cub18CUB_300001_SM_10006detail8for_each13static_kernelINS2_12policy_hub_t12policy_500_tEmN6thrust24THRUST_300001_SM_1000_NS8cuda_cub20__uninitialized_fill7functorINS7_10device_ptrI5half4EESC_EEEEvT0_T1_ --------------------------
	.section	.nv.info._ZN3cub18CUB_300001_SM_10006detail8for_each13static_kernelINS2_12policy_hub_t12policy_500_tEmN6thrust24THRUST_300001_SM_1000_NS8cuda_cub20__uninitialized_fill7functorINS7_10device_ptrI5half4EESC_EEEEvT0_T1_,"",@"SHT_CUDA_INFO"
	.sectionflags	@""
	.align	4


	//----- nvinfo : EIATTR_CUDA_API_VERSION
	.align		4
        /*0000*/ 	.byte	0x04, 0x37
        /*0002*/ 	.short	(.L_62 - .L_61)
.L_61:
        /*0004*/ 	.word	0x00000082


	//----- nvinfo : EIATTR_KPARAM_INFO
	.align		4
.L_62:
        /*0008*/ 	.byte	0x04, 0x17
        /*000a*/ 	.short	(.L_64 - .L_63)
.L_63:
        /*000c*/ 	.word	0x00000000
        /*0010*/ 	.short	0x0001
        /*0012*/ 	.short	0x0008
        /*0014*/ 	.byte	0x00, 0xf0, 0x41, 0x00


	//----- nvinfo : EIATTR_KPARAM_INFO
	.align		4
.L_64:
        /*0018*/ 	.byte	0x04, 0x17
        /*001a*/ 	.short	(.L_66 - .L_65)
.L_65:
        /*001c*/ 	.word	0x00000000
        /*0020*/ 	.short	0x0000
        /*0022*/ 	.short	0x0000
        /*0024*/ 	.byte	0x00, 0xf0, 0x21, 0x00


	//----- nvinfo : EIATTR_SPARSE_MMA_MASK
	.align		4
.L_66:
        /*0028*/ 	.byte	0x03, 0x50
        /*002a*/ 	.short	0x0000


	//----- nvinfo : EIATTR_MAXREG_COUNT
	.align		4
        /*002c*/ 	.byte	0x03, 0x1b
        /*002e*/ 	.short	0x00ff


	//----- nvinfo : EIATTR_MERCURY_ISA_VERSION
	.align		4
        /*0030*/ 	.byte	0x03, 0x5f
        /*0032*/ 	.short	0x0101


	//----- nvinfo : EIATTR_VRC_CTA_INIT_COUNT
	.align		4
        /*0034*/ 	.byte	0x02, 0x4a
	.zero		1
	.zero		1


	//----- nvinfo : EIATTR_EXIT_INSTR_OFFSETS
	.align		4
        /*0038*/ 	.byte	0x04, 0x1c
        /*003a*/ 	.short	(.L_68 - .L_67)


	//   ....[0]....
.L_67:
        /*003c*/ 	.word	0x000001c0


	//   ....[1]....
        /*0040*/ 	.word	0x00000310


	//   ....[2]....
        /*0044*/ 	.word	0x000003d0


	//----- nvinfo : EIATTR_MAX_THREADS
	.align		4
.L_68:
        /*0048*/ 	.byte	0x04, 0x05
        /*004a*/ 	.short	(.L_70 - .L_69)
.L_69:
        /*004c*/ 	.word	0x00000100
        /*0050*/ 	.word	0x00000001
        /*0054*/ 	.word	0x00000001


	//----- nvinfo : EIATTR_CBANK_PARAM_SIZE
	.align		4
.L_70:
        /*0058*/ 	.byte	0x03, 0x19
        /*005a*/ 	.short	0x0018


	//----- nvinfo : EIATTR_PARAM_CBANK
	.align		4
        /*005c*/ 	.byte	0x04, 0x0a
        /*005e*/ 	.short	(.L_72 - .L_71)
	.align		4
.L_71:
        /*0060*/ 	.word	index@(.nv.constant0._ZN3cub18CUB_300001_SM_10006detail8for_each13static_kernelINS2_12policy_hub_t12policy_500_tEmN6thrust24THRUST_300001_SM_1000_NS8cuda_cub20__uninitialized_fill7functorINS7_10device_ptrI5half4EESC_EEEEvT0_T1_)
        /*0064*/ 	.short	0x0380
        /*0066*/ 	.short	0x0018


	//----- nvinfo : EIATTR_SW_WAR
	.align		4
.L_72:
        /*0068*/ 	.byte	0x04, 0x36
        /*006a*/ 	.short	(.L_74 - .L_73)
.L_73:
        /*006c*/ 	.word	0x00000008
.L_74:


//--------------------- .nv.info._ZN3cub18CUB_300001_SM_10006detail11EmptyKernelIvEEvv --------------------------
	.section	.nv.info._ZN3cub18CUB_300001_SM_10006detail11EmptyKernelIvEEvv,"",@"SHT_CUDA_INFO"
	.sectionflags	@""
	.align	4


	//----- nvinfo : EIATTR_CUDA_API_VERSION
	.align		4
        /*0000*/ 	.byte	0x04, 0x37
        /*0002*/ 	.short	(.L_76 - .L_75)
.L_75:
        /*0004*/ 	.word	0x00000082


	//----- nvinfo : EIATTR_SPARSE_MMA_MASK
	.align		4
.L_76:
        /*0008*/ 	.byte	0x03, 0x50
        /*000a*/ 	.short	0x0000


	//----- nvinfo : EIATTR_MAXREG_COUNT
	.align		4
        /*000c*/ 	.byte	0x03, 0x1b
        /*000e*/ 	.short	0x00ff


	//----- nvinfo : EIATTR_MERCURY_ISA_VERSION
	.align		4
        /*0010*/ 	.byte	0x03, 0x5f
        /*0012*/ 	.short	0x0101


	//----- nvinfo : EIATTR_VRC_CTA_INIT_COUNT
	.align		4
        /*0014*/ 	.byte	0x02, 0x4a
	.zero		1
	.zero		1


	//----- nvinfo : EIATTR_EXIT_INSTR_OFFSETS
	.align		4
        /*0018*/ 	.byte	0x04, 0x1c
        /*001a*/ 	.short	(.L_78 - .L_77)


	//   ....[0]....
.L_77:
        /*001c*/ 	.word	0x00000010


	//----- nvinfo : EIATTR_SW_WAR
	.align		4
.L_78:
        /*0020*/ 	.byte	0x04, 0x36
        /*0022*/ 	.short	(.L_80 - .L_79)
.L_79:
        /*0024*/ 	.word	0x00000008
.L_80:


//--------------------- .nv.info._Z7add_arrI5half4EvPKT_S3_PS1_m --------------------------
	.section	.nv.info._Z7add_arrI5half4EvPKT_S3_PS1_m,"",@"SHT_CUDA_INFO"
	.sectionflags	@""
	.align	4


	//----- nvinfo : EIATTR_CUDA_API_VERSION
	.align		4
        /*0000*/ 	.byte	0x04, 0x37
        /*0002*/ 	.short	(.L_82 - .L_81)
.L_81:
        /*0004*/ 	.word	0x00000082


	//----- nvinfo : EIATTR_KPARAM_INFO
	.align		4
.L_82:
        /*0008*/ 	.byte	0x04, 0x17
        /*000a*/ 	.short	(.L_84 - .L_83)
.L_83:
        /*000c*/ 	.word	0x00000000
        /*0010*/ 	.short	0x0003
        /*0012*/ 	.short	0x0018
        /*0014*/ 	.byte	0x00, 0xf0, 0x21, 0x00


	//----- nvinfo : EIATTR_KPARAM_INFO
	.align		4
.L_84:
        /*0018*/ 	.byte	0x04, 0x17
        /*001a*/ 	.short	(.L_86 - .L_85)
.L_85:
        /*001c*/ 	.word	0x00000000
        /*0020*/ 	.short	0x0002
        /*0022*/ 	.short	0x0010
        /*0024*/ 	.byte	0x00, 0xf5, 0x21, 0x00


	//----- nvinfo : EIATTR_KPARAM_INFO
	.align		4
.L_86:
        /*0028*/ 	.byte	0x04, 0x17
        /*002a*/ 	.short	(.L_88 - .L_87)
.L_87:
        /*002c*/ 	.word	0x00000000
        /*0030*/ 	.short	0x0001
        /*0032*/ 	.short	0x0008
        /*0034*/ 	.byte	0x00, 0xf5, 0x21, 0x00


	//----- nvinfo : EIATTR_KPARAM_INFO
	.align		4
.L_88:
        /*0038*/ 	.byte	0x04, 0x17
        /*003a*/ 	.short	(.L_90 - .L_89)
.L_89:
        /*003c*/ 	.word	0x00000000
        /*0040*/ 	.short	0x0000
        /*0042*/ 	.short	0x0000
        /*0044*/ 	.byte	0x00, 0xf5, 0x21, 0x00


	//----- nvinfo : EIATTR_SPARSE_MMA_MASK
	.align		4
.L_90:
        /*0048*/ 	.byte	0x03, 0x50
        /*004a*/ 	.short	0x0000


	//----- nvinfo : EIATTR_MAXREG_COUNT
	.align		4
        /*004c*/ 	.byte	0x03, 0x1b
        /*004e*/ 	.short	0x00ff


	//----- nvinfo : EIATTR_MERCURY_ISA_VERSION
	.align		4
        /*0050*/ 	.byte	0x03, 0x5f
        /*0052*/ 	.short	0x0101


	//----- nvinfo : EIATTR_VRC_CTA_INIT_COUNT
	.align		4
        /*0054*/ 	.byte	0x02, 0x4a
	.zero		1
	.zero		1


	//----- nvinfo : EIATTR_EXIT_INSTR_OFFSETS
	.align		4
        /*0058*/ 	.byte	0x04, 0x1c
        /*005a*/ 	.short	(.L_92 - .L_91)


	//   ....[0]....
.L_91:
        /*005c*/ 	.word	0x00000080


	//   ....[1]....
        /*0060*/ 	.word	0x00000230


	//----- nvinfo : EIATTR_CBANK_PARAM_SIZE
	.align		4
.L_92:
        /*0064*/ 	.byte	0x03, 0x19
        /*0066*/ 	.short	0x0020


	//----- nvinfo : EIATTR_PARAM_CBANK
	.align		4
        /*0068*/ 	.byte	0x04, 0x0a
        /*006a*/ 	.short	(.L_94 - .L_93)
	.align		4
.L_93:
        /*006c*/ 	.word	index@(.nv.constant0._Z7add_arrI5half4EvPKT_S3_PS1_m)
        /*0070*/ 	.short	0x0380
        /*0072*/ 	.short	0x0020


	//----- nvinfo : EIATTR_SW_WAR
	.align		4
.L_94:
        /*0074*/ 	.byte	0x04, 0x36
        /*0076*/ 	.short	(.L_96 - .L_95)
.L_95:
        /*0078*/ 	.word	0x00000008
.L_96:


//--------------------- .nv.callgraph             --------------------------
	.section	.nv.callgraph,"",@"SHT_CUDA_CALLGRAPH"
	.align	4
	.sectionentsize	8
	.align		4
        /*0000*/ 	.word	0x00000000
	.align		4
        /*0004*/ 	.word	0xffffffff
	.align		4
        /*0008*/ 	.word	0x00000000
	.align		4
        /*000c*/ 	.word	0xfffffffe
	.align		4
        /*0010*/ 	.word	0x00000000
	.align		4
        /*0014*/ 	.word	0xfffffffd
	.align		4
        /*0018*/ 	.word	0x00000000
	.align		4
        /*001c*/ 	.word	0xfffffffc


//--------------------- .nv.constant4             --------------------------
	.section	.nv.constant4,"a",@progbits
	.align	8
	.align		8
.nv.constant4:
        /*0000*/ 	.dword	_ZN30_INTERNAL_0f0e7b6f_4_k_cu_main4cuda3std3__45__cpo5beginE
	.align		8
        /*0008*/ 	.dword	_ZN30_INTERNAL_0f0e7b6f_4_k_cu_main4cuda3std3__45__cpo3endE
	.align		8
        /*0010*/ 	.dword	_ZN30_INTERNAL_0f0e7b6f_4_k_cu_main4cuda3std3__45__cpo6cbeginE
	.align		8
        /*0018*/ 	.dword	_ZN30_INTERNAL_0f0e7b6f_4_k_cu_main4cuda3std3__45__cpo4cendE
	.align		8
        /*0020*/ 	.dword	_ZN30_INTERNAL_0f0e7b6f_4_k_cu_main4cuda3std3__45__cpo6rbeginE
	.align		8
        /*0028*/ 	.dword	_ZN30_INTERNAL_0f0e7b6f_4_k_cu_main4cuda3std3__45__cpo4rendE
	.align		8
        /*0030*/ 	.dword	_ZN30_INTERNAL_0f0e7b6f_4_k_cu_main4cuda3std3__45__cpo7crbeginE
	.align		8
        /*0038*/ 	.dword	_ZN30_INTERNAL_0f0e7b6f_4_k_cu_main4cuda3std3__45__cpo5crendE
	.align		8
        /*0040*/ 	.dword	_ZN30_INTERNAL_0f0e7b6f_4_k_cu_main4cuda3std3__432_GLOBAL__N__0f0e7b6f_4_k_cu_main6ignoreE
	.align		8
        /*0048*/ 	.dword	_ZN30_INTERNAL_0f0e7b6f_4_k_cu_main4cuda3std3__419piecewise_constructE
	.align		8
        /*0050*/ 	.dword	_ZN30_INTERNAL_0f0e7b6f_4_k_cu_main4cuda3std3__48in_placeE
	.align		8
        /*0058*/ 	.dword	_ZN30_INTERNAL_0f0e7b6f_4_k_cu_main4cuda3std3__420unreachable_sentinelE
	.align		8
        /*0060*/ 	.dword	_ZN30_INTERNAL_0f0e7b6f_4_k_cu_main4cuda3std3__47nulloptE
	.align		8
        /*0068*/ 	.dword	_ZN30_INTERNAL_0f0e7b6f_4_k_cu_main4cuda3std3__48unexpectE
	.align		8
        /*0070*/ 	.dword	_ZN30_INTERNAL_0f0e7b6f_4_k_cu_main4cuda3std6ranges3__45__cpo4swapE
	.align		8
        /*0078*/ 	.dword	_ZN30_INTERNAL_0f0e7b6f_4_k_cu_main4cuda3std6ranges3__45__cpo9iter_moveE
	.align		8
        /*0080*/ 	.dword	_ZN30_INTERNAL_0f0e7b6f_4_k_cu_main4cuda3std6ranges3__45__cpo5beginE
	.align		8
        /*0088*/ 	.dword	_ZN30_INTERNAL_0f0e7b6f_4_k_cu_main4cuda3std6ranges3__45__cpo3endE
	.align		8
        /*0090*/ 	.dword	_ZN30_INTERNAL_0f0e7b6f_4_k_cu_main4cuda3std6ranges3__45__cpo6cbeginE
	.align		8
        /*0098*/ 	.dword	_ZN30_INTERNAL_0f0e7b6f_4_k_cu_main4cuda3std6ranges3__45__cpo4cendE
	.align		8
        /*00a0*/ 	.dword	_ZN30_INTERNAL_0f0e7b6f_4_k_cu_main4cuda3std6ranges3__45__cpo7advanceE
	.align		8
        /*00a8*/ 	.dword	_ZN30_INTERNAL_0f0e7b6f_4_k_cu_main4cuda3std6ranges3__45__cpo9iter_swapE
	.align		8
        /*00b0*/ 	.dword	_ZN30_INTERNAL_0f0e7b6f_4_k_cu_main4cuda3std6ranges3__45__cpo4nextE
	.align		8
        /*00b8*/ 	.dword	_ZN30_INTERNAL_0f0e7b6f_4_k_cu_main4cuda3std6ranges3__45__cpo4prevE
	.align		8
        /*00c0*/ 	.dword	_ZN30_INTERNAL_0f0e7b6f_4_k_cu_main4cuda3std6ranges3__45__cpo4dataE
	.align		8
        /*00c8*/ 	.dword	_ZN30_INTERNAL_0f0e7b6f_4_k_cu_main4cuda3std6ranges3__45__cpo5cdataE
	.align		8
        /*00d0*/ 	.dword	_ZN30_INTERNAL_0f0e7b6f_4_k_cu_main4cuda3std6ranges3__45__cpo4sizeE
	.align		8
        /*00d8*/ 	.dword	_ZN30_INTERNAL_0f0e7b6f_4_k_cu_main4cuda3std6ranges3__45__cpo5ssizeE
	.align		8
        /*00e0*/ 	.dword	_ZN30_INTERNAL_0f0e7b6f_4_k_cu_main4cuda3std6ranges3__45__cpo8distanceE
	.align		8
        /*00e8*/ 	.dword	_ZN30_INTERNAL_0f0e7b6f_4_k_cu_main6thrust24THRUST_300001_SM_1000_NS8cuda_cub3parE
	.align		8
        /*00f0*/ 	.dword	_ZN30_INTERNAL_0f0e7b6f_4_k_cu_main6thrust24THRUST_300001_SM_1000_NS8cuda_cub10par_nosyncE
	.align		8
        /*00f8*/ 	.dword	_ZN30_INTERNAL_0f0e7b6f_4_k_cu_main6thrust24THRUST_300001_SM_1000_NS6system6detail10sequential3seqE
	.align		8
        /*0100*/ 	.dword	_ZN30_INTERNAL_0f0e7b6f_4_k_cu_main6thrust24THRUST_300001_SM_1000_NS12placeholders2_1E
	.align		8
        /*0108*/ 	.dword	_ZN30_INTERNAL_0f0e7b6f_4_k_cu_main6thrust24THRUST_300001_SM_1000_NS12placeholders2_2E
	.align		8
        /*0110*/ 	.dword	_ZN30_INTERNAL_0f0e7b6f_4_k_cu_main6thrust24THRUST_300001_SM_1000_NS12placeholders2_3E
	.align		8
        /*0118*/ 	.dword	_ZN30_INTERNAL_0f0e7b6f_4_k_cu_main6thrust24THRUST_300001_SM_1000_NS12placeholders2_4E
	.align		8
        /*0120*/ 	.dword	_ZN30_INTERNAL_0f0e7b6f_4_k_cu_main6thrust24THRUST_300001_SM_1000_NS12placeholders2_5E
	.align		8
        /*0128*/ 	.dword	_ZN30_INTERNAL_0f0e7b6f_4_k_cu_main6thrust24THRUST_300001_SM_1000_NS12placeholders2_6E
	.align		8
        /*0130*/ 	.dword	_ZN30_INTERNAL_0f0e7b6f_4_k_cu_main6thrust24THRUST_300001_SM_1000_NS12placeholders2_7E
	.align		8
        /*0138*/ 	.dword	_ZN30_INTERNAL_0f0e7b6f_4_k_cu_main6thrust24THRUST_300001_SM_1000_NS12placeholders2_8E
	.align		8
        /*0140*/ 	.dword	_ZN30_INTERNAL_0f0e7b6f_4_k_cu_main6thrust24THRUST_300001_SM_1000_NS12placeholders2_9E
	.align		8
        /*0148*/ 	.dword	_ZN30_INTERNAL_0f0e7b6f_4_k_cu_main6thrust24THRUST_300001_SM_1000_NS12placeholders3_10E
	.align		8
        /*0150*/ 	.dword	_ZN30_INTERNAL_0f0e7b6f_4_k_cu_main6thrust24THRUST_300001_SM_1000_NS3seqE


//--------------------- .text._ZN3cub18CUB_300001_SM_10006detail8for_each13static_kernelINS2_12policy_hub_t12policy_500_tEmN6thrust24THRUST_300001_SM_1000_NS8cuda_cub20__uninitialized_fill7functorINS7_10device_ptrI5half4EESC_EEEEvT0_T1_ --------------------------
	.section	.text._ZN3cub18CUB_300001_SM_10006detail8for_each13static_kernelINS2_12policy_hub_t12policy_500_tEmN6thrust24THRUST_300001_SM_1000_NS8cuda_cub20__uninitialized_fill7functorINS7_10device_ptrI5half4EESC_EEEEvT0_T1_,"ax",@progbits
	.align	128
        .global         _ZN3cub18CUB_300001_SM_10006detail8for_each13static_kernelINS2_12policy_hub_t12policy_500_tEmN6thrust24THRUST_300001_SM_1000_NS8cuda_cub20__uninitialized_fill7functorINS7_10device_ptrI5half4EESC_EEEEvT0_T1_
        .type           _ZN3cub18CUB_300001_SM_10006detail8for_each13static_kernelINS2_12policy_hub_t12policy_500_tEmN6thrust24THRUST_300001_SM_1000_NS8cuda_cub20__uninitialized_fill7functorINS7_10device_ptrI5half4EESC_EEEEvT0_T1_,@function
        .size           _ZN3cub18CUB_300001_SM_10006detail8for_each13static_kernelINS2_12policy_hub_t12policy_500_tEmN6thrust24THRUST_300001_SM_1000_NS8cuda_cub20__uninitialized_fill7functorINS7_10device_ptrI5half4EESC_EEEEvT0_T1_,(.L_x_4 - _ZN3cub18CUB_300001_SM_10006detail8for_each13static_kernelINS2_12policy_hub_t12policy_500_tEmN6thrust24THRUST_300001_SM_1000_NS8cuda_cub20__uninitialized_fill7functorINS7_10device_ptrI5half4EESC_EEEEvT0_T1_)
        .other          _ZN3cub18CUB_300001_SM_10006detail8for_each13static_kernelINS2_12policy_hub_t12policy_500_tEmN6thrust24THRUST_300001_SM_1000_NS8cuda_cub20__uninitialized_fill7functorINS7_10device_ptrI5half4EESC_EEEEvT0_T1_,@"STO_CUDA_ENTRY STV_DEFAULT"
_ZN3cub18CUB_300001_SM_10006detail8for_each13static_kernelINS2_12policy_hub_t12policy_500_tEmN6thrust24THRUST_300001_SM_1000_NS8cuda_cub20__uninitialized_fill7functorINS7_10device_ptrI5half4EESC_EEEEvT0_T1_:
.text._ZN3cub18CUB_300001_SM_10006detail8for_each13static_kernelINS2_12policy_hub_t12policy_500_tEmN6thrust24THRUST_300001_SM_1000_NS8cuda_cub20__uninitialized_fill7functorINS7_10device_ptrI5half4EESC_EEEEvT0_T1_:
[----:B------:R-:W-:Y:S08]  /*0000*/  LDC R1, c[0x0][0x37c] ;  /* 0x0000df00ff017b82 */ /* 0x000ff00000000800 */
[----:B------:R-:W0:Y:S01]  /*0010*/  S2UR UR4, SR_CTAID.X ;  /* 0x00000000000479c3 */ /* 0x000e220000002500 */
[----:B------:R-:W1:Y:S01]  /*0020*/  LDCU.64 UR6, c[0x0][0x380] ;  /* 0x00007000ff0677ac */ /* 0x000e620008000a00 */
[----:B------:R-:W2:Y:S01]  /*0030*/  LDCU.64 UR8, c[0x0][0x358] ;  /* 0x00006b00ff0877ac */ /* 0x000ea20008000a00 */
[----:B0-----:R-:W-:-:S04]  /*0040*/  UIMAD.WIDE.U32 UR4, UR4, 0x200, URZ ;  /* 0x00000200040478a5 */ /* 0x001fc8000f8e00ff */
[----:B-1----:R-:W-:-:S04]  /*0050*/  UIADD3 UR6, UP0, UPT, -UR4, UR6, URZ ;  /* 0x0000000604067290 */ /* 0x002fc8000ff1e1ff */
[----:B------:R-:W-:Y:S02]  /*0060*/  UIADD3.X UR7, UPT, UPT, ~UR5, UR7, URZ, UP0, !UPT ;  /* 0x0000000705077290 */ /* 0x000fe400087fe5ff */
[----:B------:R-:W-:-:S04]  /*0070*/  UISETP.GE.U32.AND UP0, UPT, UR6, 0x200, UPT ;  /* 0x000002000600788c */ /* 0x000fc8000bf06070 */
[----:B------:R-:W-:-:S09]  /*0080*/  UISETP.GE.U32.AND.EX UP0, UPT, UR7, URZ, UPT, UP0 ;  /* 0x000000ff0700728c */ /* 0x000fd2000bf06100 */
[----:B--2---:R-:W-:Y:S05]  /*0090*/  BRA.U !UP0, `(.L_x_0) ;  /* 0x00000001084c7547 */ /* 0x004fea000b800000 */
[----:B------:R-:W0:Y:S01]  /*00a0*/  S2R R0, SR_TID.X ;  /* 0x0000000000007919 */ /* 0x000e220000002100 */
[----:B------:R-:W1:Y:S01]  /*00b0*/  LDCU.U16 UR10, c[0x0][0x390] ;  /* 0x00007200ff0a77ac */ /* 0x000e620008000400 */
[----:B------:R-:W2:Y:S01]  /*00c0*/  LDCU.U16 UR11, c[0x0][0x392] ;  /* 0x00007240ff0b77ac */ /* 0x000ea20008000400 */
[----:B------:R-:W3:Y:S01]  /*00d0*/  LDCU.U16 UR12, c[0x0][0x394] ;  /* 0x00007280ff0c77ac */ /* 0x000ee20008000400 */
[----:B------:R-:W4:Y:S01]  /*00e0*/  LDCU.U16 UR13, c[0x0][0x396] ;  /* 0x000072c0ff0d77ac */ /* 0x000f220008000400 */
[----:B------:R-:W5:Y:S01]  /*00f0*/  LDCU.64 UR6, c[0x0][0x388] ;  /* 0x00007100ff0677ac */ /* 0x000f620008000a00 */
[----:B-1----:R-:W-:Y:S02]  /*0100*/  IMAD.U32 R4, RZ, RZ, UR10 ;  /* 0x0000000aff047e24 */ /* 0x002fe4000f8e00ff */
[----:B--2---:R-:W-:Y:S02]  /*0110*/  IMAD.U32 R5, RZ, RZ, UR11 ;  /* 0x0000000bff057e24 */ /* 0x004fe4000f8e00ff */
[----:B---3--:R-:W-:-:S03]  /*0120*/  IMAD.U32 R6, RZ, RZ, UR12 ;  /* 0x0000000cff067e24 */ /* 0x008fc6000f8e00ff */
[----:B------:R-:W-:Y:S01]  /*0130*/  PRMT R4, R4, 0x5410, R5 ;  /* 0x0000541004047816 */ /* 0x000fe20000000005 */
[----:B----4-:R-:W-:Y:S01]  /*0140*/  IMAD.U32 R7, RZ, RZ, UR13 ;  /* 0x0000000dff077e24 */ /* 0x010fe2000f8e00ff */
[----:B0-----:R-:W-:-:S04]  /*0150*/  IADD3 R0, P0, PT, R0, UR4, RZ ;  /* 0x0000000400007c10 */ /* 0x001fc8000ff1e0ff */
[----:B------:R-:W-:Y:S01]  /*0160*/  PRMT R5, R6, 0x5410, R7 ;  /* 0x0000541006057816 */ /* 0x000fe20000000007 */
[----:B------:R-:W-:Y:S01]  /*0170*/  IMAD.X R3, RZ, RZ, UR5, P0 ;  /* 0x00000005ff037e24 */ /* 0x000fe200080e06ff */
[----:B-----5:R-:W-:-:S04]  /*0180*/  LEA R2, P0, R0, UR6, 0x3 ;  /* 0x0000000600027c11 */ /* 0x020fc8000f8018ff */
[----:B------:R-:W-:-:S05]  /*0190*/  LEA.HI.X R3, R0, UR7, R3, 0x3, P0 ;  /* 0x0000000700037c11 */ /* 0x000fca00080f1c03 */
[----:B------:R-:W-:Y:S04]  /*01a0*/  STG.E.64 desc[UR8][R2.64], R4 ;  /* 0x0000000402007986 */ /* 0x000fe8000c101b08 */
[----:B------:R-:W-:Y:S01]  /*01b0*/  STG.E.64 desc[UR8][R2.64+0x800], R4 ;  /* 0x0008000402007986 */ /* 0x000fe2000c101b08 */
[----:B------:R-:W-:Y:S05]  /*01c0*/  EXIT ;  /* 0x000000000000794d */ /* 0x000fea0003800000 */
.L_x_0:
[----:B------:R-:W0:Y:S01]  /*01d0*/  S2R R0, SR_TID.X ;  /* 0x0000000000007919 */ /* 0x000e220000002100 */
[----:B------:R-:W-:Y:S01]  /*01e0*/  IMAD.U32 R2, RZ, RZ, UR7 ;  /* 0x00000007ff027e24 */ /* 0x000fe2000f8e00ff */
[----:B------:R-:W1:Y:S01]  /*01f0*/  LDCU.64 UR10, c[0x0][0x388] ;  /* 0x00007100ff0a77ac */ /* 0x000e620008000a00 */
[----:B------:R-:W-:Y:S01]  /*0200*/  IMAD.U32 R8, RZ, RZ, UR7 ;  /* 0x00000007ff087e24 */ /* 0x000fe2000f8e00ff */
[----:B0-----:R-:W-:-:S04]  /*0210*/  ISETP.LT.U32.AND P0, PT, R0, UR6, PT ;  /* 0x0000000600007c0c */ /* 0x001fc8000bf01070 */
[----:B------:R-:W-:Y:S01]  /*0220*/  ISETP.GT.U32.AND.EX P0, PT, R2, RZ, PT, P0 ;  /* 0x000000ff0200720c */ /* 0x000fe20003f04100 */
[C---:B------:R-:W-:Y:S01]  /*0230*/  VIADD R2, R0.reuse, 0x100 ;  /* 0x0000010000027836 */ /* 0x040fe20000000000 */
[----:B------:R-:W-:-:S04]  /*0240*/  IADD3 R0, P2, PT, R0, UR4, RZ ;  /* 0x0000000400007c10 */ /* 0x000fc8000ff5e0ff */
[----:B------:R-:W-:Y:S01]  /*0250*/  ISETP.LT.U32.AND P1, PT, R2, UR6, PT ;  /* 0x0000000602007c0c */ /* 0x000fe2000bf21070 */
[----:B------:R-:W-:Y:S01]  /*0260*/  IMAD.X R3, RZ, RZ, UR5, P2 ;  /* 0x00000005ff037e24 */ /* 0x000fe200090e06ff */
[----:B-1----:R-:W-:Y:S02]  /*0270*/  LEA R2, P2, R0, UR10, 0x3 ;  /* 0x0000000a00027c11 */ /* 0x002fe4000f8418ff */
[----:B------:R-:W-:Y:S02]  /*0280*/  ISETP.GT.U32.AND.EX P1, PT, R8, RZ, PT, P1 ;  /* 0x000000ff0800720c */ /* 0x000fe40003f24110 */
[----:B------:R-:W-:Y:S01]  /*0290*/  LEA.HI.X R3, R0, UR11, R3, 0x3, P2 ;  /* 0x0000000b00037c11 */ /* 0x000fe200090f1c03 */
[----:B------:R-:W0:Y:S08]  /*02a0*/  @P0 LDC.U16 R4, c[0x0][0x390] ;  /* 0x0000e400ff040b82 */ /* 0x000e300000000400 */
[----:B------:R-:W0:Y:S08]  /*02b0*/  @P0 LDC.U16 R5, c[0x0][0x392] ;  /* 0x0000e480ff050b82 */ /* 0x000e300000000400 */
[----:B------:R-:W1:Y:S08]  /*02c0*/  @P0 LDC.U16 R6, c[0x0][0x394] ;  /* 0x0000e500ff060b82 */ /* 0x000e700000000400 */
[----:B------:R-:W1:Y:S01]  /*02d0*/  @P0 LDC.U16 R7, c[0x0][0x396] ;  /* 0x0000e580ff070b82 */ /* 0x000e620000000400 */
[----:B0-----:R-:W-:-:S02]  /*02e0*/  @P0 PRMT R4, R4, 0x5410, R5 ;  /* 0x0000541004040816 */ /* 0x001fc40000000005 */
[----:B-1----:R-:W-:-:S05]  /*02f0*/  @P0 PRMT R5, R6, 0x5410, R7 ;  /* 0x0000541006050816 */ /* 0x002fca0000000007 */
[----:B------:R0:W-:Y:S01]  /*0300*/  @P0 STG.E.64 desc[UR8][R2.64], R4 ;  /* 0x0000000402000986 */ /* 0x0001e2000c101b08 */
[----:B------:R-:W-:Y:S05]  /*0310*/  @!P1 EXIT ;  /* 0x000000000000994d */ /* 0x000fea0003800000 */
[----:B------:R-:W0:Y:S01]  /*0320*/  LDCU.U16 UR4, c[0x0][0x390] ;  /* 0x00007200ff0477ac */ /* 0x000e220008000400 */
[----:B------:R-:W1:Y:S01]  /*0330*/  LDCU.U16 UR5, c[0x0][0x392] ;  /* 0x00007240ff0577ac */ /* 0x000e620008000400 */
[----:B------:R-:W2:Y:S01]  /*0340*/  LDCU.U16 UR6, c[0x0][0x394] ;  /* 0x00007280ff0677ac */ /* 0x000ea20008000400 */
[----:B------:R-:W3:Y:S01]  /*0350*/  LDCU.U16 UR7, c[0x0][0x396] ;  /* 0x000072c0ff0777ac */ /* 0x000ee20008000400 */
[----:B0-----:R-:W-:Y:S02]  /*0360*/  IMAD.U32 R4, RZ, RZ, UR4 ;  /* 0x00000004ff047e24 */ /* 0x001fe4000f8e00ff */
[----:B-1----:R-:W-:Y:S02]  /*0370*/  IMAD.U32 R5, RZ, RZ, UR5 ;  /* 0x00000005ff057e24 */ /* 0x002fe4000f8e00ff */
[----:B--2---:R-:W-:-:S03]  /*0380*/  IMAD.U32 R0, RZ, RZ, UR6 ;  /* 0x00000006ff007e24 */ /* 0x004fc6000f8e00ff */
[----:B------:R-:W-:Y:S01]  /*0390*/  PRMT R4, R4, 0x5410, R5 ;  /* 0x0000541004047816 */ /* 0x000fe20000000005 */
[----:B---3--:R-:W-:-:S05]  /*03a0*/  IMAD.U32 R7, RZ, RZ, UR7 ;  /* 0x00000007ff077e24 */ /* 0x008fca000f8e00ff */
[----:B------:R-:W-:-:S05]  /*03b0*/  PRMT R5, R0, 0x5410, R7 ;  /* 0x0000541000057816 */ /* 0x000fca0000000007 */
[----:B------:R-:W-:Y:S01]  /*03c0*/  STG.E.64 desc[UR8][R2.64+0x800], R4 ;  /* 0x0008000402007986 */ /* 0x000fe2000c101b08 */
[----:B------:R-:W-:Y:S05]  /*03d0*/  EXIT ;  /* 0x000000000000794d */ /* 0x000fea0003800000 */
.L_x_1:
[----:B------:R-:W-:-:S00]  /*03e0*/  BRA `(.L_x_1) ;  /* 0xfffffffc00fc7947 */ /* 0x000fc0000383ffff */
[----:B------:R-:W-:-:S00]  /*03f0*/  NOP ;  /* 0x0000000000007918 */ /* 0x000fc00000000000 */
        /* <DEDUP_REMOVED lines=8> */
.L_x_4:


//--------------------- .text._ZN3cub18CUB_300001_SM_10006detail11EmptyKernelIvEEvv --------------------------
	.section	.text._ZN3cub18CUB_300001_SM_10006detail11EmptyKernelIvEEvv,"ax",@progbits
	.align	128
        .global         _ZN3cub18CUB_300001_SM_10006detail11EmptyKernelIvEEvv
        .type           _ZN3cub18CUB_300001_SM_10006detail11EmptyKernelIvEEvv,@function
        .size           _ZN3cub18CUB_300001_SM_10006detail11EmptyKernelIvEEvv,(.L_x_5 - _ZN3cub18CUB_300001_SM_10006detail11EmptyKernelIvEEvv)
        .other          _ZN3cub18CUB_300001_SM_10006detail11EmptyKernelIvEEvv,@"STO_CUDA_ENTRY STV_DEFAULT"
_ZN3cub18CUB_300001_SM_10006detail11EmptyKernelIvEEvv:
.text._ZN3cub18CUB_300001_SM_10006detail11EmptyKernelIvEEvv:
[----:B------:R-:W-:Y:S01]  /*0000*/  LDC R1, c[0x0][0x37c] ;  /* 0x0000df00ff017b82 */ /* 0x000fe20000000800 */
[----:B------:R-:W-:Y:S05]  /*0010*/  EXIT ;  /* 0x000000000000794d */ /* 0x000fea0003800000 */
.L_x_2:
        /* <DEDUP_REMOVED lines=14> */
.L_x_5:


//--------------------- .text._Z7add_arrI5half4EvPKT_S3_PS1_m --------------------------
	.section	.text._Z7add_arrI5half4EvPKT_S3_PS1_m,"ax",@progbits
	.align	128
        .global         _Z7add_arrI5half4EvPKT_S3_PS1_m
        .type           _Z7add_arrI5half4EvPKT_S3_PS1_m,@function
        .size           _Z7add_arrI5half4EvPKT_S3_PS1_m,(.L_x_6 - _Z7add_arrI5half4EvPKT_S3_PS1_m)
        .other          _Z7add_arrI5half4EvPKT_S3_PS1_m,@"STO_CUDA_ENTRY STV_DEFAULT"
_Z7add_arrI5half4EvPKT_S3_PS1_m:
.text._Z7add_arrI5half4EvPKT_S3_PS1_m:
[----:B------:R-:W-:Y:S01]  /*0000*/  LDC R1, c[0x0][0x37c] ;  /* 0x0000df00ff017b82 */ /* 0x000fe20000000800 */
[----:B------:R-:W0:Y:S07]  /*0010*/  S2R R3, SR_TID.X ;  /* 0x0000000000037919 */ /* 0x000e2e0000002100 */
[----:B------:R-:W0:Y:S01]  /*0020*/  S2UR UR4, SR_CTAID.X ;  /* 0x00000000000479c3 */ /* 0x000e220000002500 */
[----:B------:R-:W1:Y:S07]  /*0030*/  LDCU.64 UR6, c[0x0][0x398] ;  /* 0x00007300ff0677ac */ /* 0x000e6e0008000a00 */
[----:B------:R-:W0:Y:S02]  /*0040*/  LDC R0, c[0x0][0x360] ;  /* 0x0000d800ff007b82 */ /* 0x000e240000000800 */
[----:B0-----:R-:W-:-:S05]  /*0050*/  IMAD R0, R0, UR4, R3 ;  /* 0x0000000400007c24 */ /* 0x001fca000f8e0203 */
[----:B-1----:R-:W-:-:S04]  /*0060*/  ISETP.GT.U32.AND P0, PT, R0, UR6, PT ;  /* 0x0000000600007c0c */ /* 0x002fc8000bf04070 */
[----:B------:R-:W-:-:S13]  /*0070*/  ISETP.GT.U32.AND.EX P0, PT, RZ, UR7, PT, P0 ;  /* 0x00000007ff007c0c */ /* 0x000fda000bf04100 */
[----:B------:R-:W-:Y:S05]  /*0080*/  @P0 EXIT ;  /* 0x000000000000094d */ /* 0x000fea0003800000 */
[----:B------:R-:W0:Y:S01]  /*0090*/  LDCU.128 UR8, c[0x0][0x380] ;  /* 0x00007000ff0877ac */ /* 0x000e220008000c00 */
[----:B------:R-:W-:Y:S01]  /*00a0*/  IMAD.SHL.U32 R6, R0, 0x8, RZ ;  /* 0x0000000800067824 */ /* 0x000fe200078e00ff */
[----:B------:R-:W-:Y:S01]  /*00b0*/  SHF.R.U32.HI R14, RZ, 0x1d, R0 ;  /* 0x0000001dff0e7819 */ /* 0x000fe20000011600 */
[----:B------:R-:W1:Y:S01]  /*00c0*/  LDCU.64 UR4, c[0x0][0x358] ;  /* 0x00006b00ff0477ac */ /* 0x000e620008000a00 */
[----:B------:R-:W2:Y:S02]  /*00d0*/  LDCU.64 UR6, c[0x0][0x390] ;  /* 0x00007200ff0677ac */ /* 0x000ea40008000a00 */
[C---:B0-----:R-:W-:Y:S02]  /*00e0*/  IADD3 R2, P0, PT, R6.reuse, UR8, RZ ;  /* 0x0000000806027c10 */ /* 0x041fe4000ff1e0ff */
[----:B------:R-:W-:Y:S02]  /*00f0*/  IADD3 R4, P1, PT, R6, UR10, RZ ;  /* 0x0000000a06047c10 */ /* 0x000fe4000ff3e0ff */
[----:B------:R-:W-:-:S02]  /*0100*/  IADD3.X R3, PT, PT, R14, UR9, RZ, P0, !PT ;  /* 0x000000090e037c10 */ /* 0x000fc400087fe4ff */
[----:B------:R-:W-:-:S03]  /*0110*/  IADD3.X R5, PT, PT, R14, UR11, RZ, P1, !PT ;  /* 0x0000000b0e057c10 */ /* 0x000fc60008ffe4ff */
[----:B-1----:R-:W3:Y:S04]  /*0120*/  LDG.E.U16.CONSTANT R0, desc[UR4][R2.64] ;  /* 0x0000000402007981 */ /* 0x002ee8000c1e9500 */
[----:B------:R-:W3:Y:S04]  /*0130*/  LDG.E.U16.CONSTANT R9, desc[UR4][R2.64+0x2] ;  /* 0x0000020402097981 */ /* 0x000ee8000c1e9500 */
[----:B------:R-:W4:Y:S04]  /*0140*/  LDG.E.U16.CONSTANT R7, desc[UR4][R4.64] ;  /* 0x0000000404077981 */ /* 0x000f28000c1e9500 */
[----:B------:R-:W4:Y:S04]  /*0150*/  LDG.E.U16.CONSTANT R8, desc[UR4][R4.64+0x2] ;  /* 0x0000020404087981 */ /* 0x000f28000c1e9500 */
[----:B------:R-:W5:Y:S04]  /*0160*/  LDG.E.U16.CONSTANT R10, desc[UR4][R2.64+0x4] ;  /* 0x00000404020a7981 */ /* 0x000f68000c1e9500 */
[----:B------:R4:W5:Y:S04]  /*0170*/  LDG.E.U16.CONSTANT R13, desc[UR4][R2.64+0x6] ;  /* 0x00000604020d7981 */ /* 0x000968000c1e9500 */
[----:B------:R-:W5:Y:S04]  /*0180*/  LDG.E.U16.CONSTANT R11, desc[UR4][R4.64+0x4] ;  /* 0x00000404040b7981 */ /* 0x000f68000c1e9500 */
[----:B------:R-:W5:Y:S01]  /*0190*/  LDG.E.U16.CONSTANT R12, desc[UR4][R4.64+0x6] ;  /* 0x00000604040c7981 */ /* 0x000f62000c1e9500 */
[----:B--2---:R-:W-:-:S02]  /*01a0*/  IADD3 R6, P0, PT, R6, UR6, RZ ;  /* 0x0000000606067c10 */ /* 0x004fc4000ff1e0ff */
[----:B---3--:R-:W-:Y:S02]  /*01b0*/  PRMT R0, R0, 0x5410, R9 ;  /* 0x0000541000007816 */ /* 0x008fe40000000009 */
[----:B----4-:R-:W-:Y:S02]  /*01c0*/  PRMT R3, R7, 0x5410, R8 ;  /* 0x0000541007037816 */ /* 0x010fe40000000008 */
[----:B------:R-:W-:Y:S02]  /*01d0*/  IADD3.X R7, PT, PT, R14, UR7, RZ, P0, !PT ;  /* 0x000000070e077c10 */ /* 0x000fe400087fe4ff */
[----:B-----5:R-:W-:Y:S01]  /*01e0*/  PRMT R10, R10, 0x5410, R13 ;  /* 0x000054100a0a7816 */ /* 0x020fe2000000000d */
[----:B------:R-:W-:Y:S01]  /*01f0*/  HFMA2 R2, R0, 1, 1, R3 ;  /* 0x3c003c0000027831 */ /* 0x000fe20000000003 */
[----:B------:R-:W-:-:S05]  /*0200*/  PRMT R11, R11, 0x5410, R12 ;  /* 0x000054100b0b7816 */ /* 0x000fca000000000c */
[----:B------:R-:W-:-:S05]  /*0210*/  HADD2 R3, R10, R11 ;  /* 0x0000000b0a037230 */ /* 0x000fca0000000000 */
[----:B------:R-:W-:Y:S01]  /*0220*/  STG.E.64 desc[UR4][R6.64], R2 ;  /* 0x0000000206007986 */ /* 0x000fe2000c101b04 */
[----:B------:R-:W-:Y:S05]  /*0230*/  EXIT ;  /* 0x000000000000794d */ /* 0x000fea0003800000 */
.L_x_3:
        /* <DEDUP_REMOVED lines=12> */
.L_x_6:


//--------------------- .nv.shared.reserved.0     --------------------------
	.section	.nv.shared.reserved.0,"aw",@nobits
	.weak		__nv_reservedSMEM_offset_0_alias
	.size		__nv_reservedSMEM_offset_0_alias, 0, 64
	.other		__nv_reservedSMEM_offset_0_alias,@"STO_CUDA_RESERVED_SHARED STV_DEFAULT"
__nv_reservedSMEM_offset_0_alias:
	.zero		0
	.zero		64


//--------------------- .nv.global                --------------------------
	.section	.nv.global,"aw",@nobits
.nv.global:
	.type		_ZN30_INTERNAL_0f0e7b6f_4_k_cu_main6thrust24THRUST_300001_SM_1000_NS3seqE,@object
	.size		_ZN30_INTERNAL_0f0e7b6f_4_k_cu_main6thrust24THRUST_300001_SM_1000_NS3seqE,(_ZN30_INTERNAL_0f0e7b6f_4_k_cu_main4cuda3std3__48in_placeE - _ZN30_INTERNAL_0f0e7b6f_4_k_cu_main6thrust24THRUST_300001_SM_1000_NS3seqE)
_ZN30_INTERNAL_0f0e7b6f_4_k_cu_main6thrust24THRUST_300001_SM_1000_NS3seqE:
	.zero		1
	.type		_ZN30_INTERNAL_0f0e7b6f_4_k_cu_main4cuda3std3__48in_placeE,@object
	.size		_ZN30_INTERNAL_0f0e7b6f_4_k_cu_main4cuda3std3__48in_placeE,(_ZN30_INTERNAL_0f0e7b6f_4_k_cu_main4cuda3std6ranges3__45__cpo4sizeE - _ZN30_INTERNAL_0f0e7b6f_4_k_cu_main4cuda3std3__48in_placeE)
_ZN30_INTERNAL_0f0e7b6f_4_k_cu_main4cuda3std3__48in_placeE:
	.zero		1
	.type		_ZN30_INTERNAL_0f0e7b6f_4_k_cu_main4cuda3std6ranges3__45__cpo4sizeE,@object
	.size		_ZN30_INTERNAL_0f0e7b6f_4_k_cu_main4cuda3std6ranges3__45__cpo4sizeE,(_ZN30_INTERNAL_0f0e7b6f_4_k_cu_main6thrust24THRUST_300001_SM_1000_NS12placeholders2_3E - _ZN30_INTERNAL_0f0e7b6f_4_k_cu_main4cuda3std6ranges3__45__cpo4sizeE)
_ZN30_INTERNAL_0f0e7b6f_4_k_cu_main4cuda3std6ranges3__45__cpo4sizeE:
	.zero		1
	.type		_ZN30_INTERNAL_0f0e7b6f_4_k_cu_main6thrust24THRUST_300001_SM_1000_NS12placeholders2_3E,@object
	.size		_ZN30_INTERNAL_0f0e7b6f_4_k_cu_main6thrust24THRUST_300001_SM_1000_NS12placeholders2_3E,(_ZN30_INTERNAL_0f0e7b6f_4_k_cu_main4cuda3std3__45__cpo6cbeginE - _ZN30_INTERNAL_0f0e7b6f_4_k_cu_main6thrust24THRUST_300001_SM_1000_NS12placeholders2_3E)
_ZN30_INTERNAL_0f0e7b6f_4_k_cu_main6thrust24THRUST_300001_SM_1000_NS12placeholders2_3E:
	.zero		1
	.type		_ZN30_INTERNAL_0f0e7b6f_4_k_cu_main4cuda3std3__45__cpo6cbeginE,@object
	.size		_ZN30_INTERNAL_0f0e7b6f_4_k_cu_main4cuda3std3__45__cpo6cbeginE,(_ZN30_INTERNAL_0f0e7b6f_4_k_cu_main4cuda3std6ranges3__45__cpo6cbeginE - _ZN30_INTERNAL_0f0e7b6f_4_k_cu_main4cuda3std3__45__cpo6cbeginE)
_ZN30_INTERNAL_0f0e7b6f_4_k_cu_main4cuda3std3__45__cpo6cbeginE:
	.zero		1
	.type		_ZN30_INTERNAL_0f0e7b6f_4_k_cu_main4cuda3std6ranges3__45__cpo6cbeginE,@object
	.size		_ZN30_INTERNAL_0f0e7b6f_4_k_cu_main4cuda3std6ranges3__45__cpo6cbeginE,(_ZN30_INTERNAL_0f0e7b6f_4_k_cu_main6thrust24THRUST_300001_SM_1000_NS12placeholders2_7E - _ZN30_INTERNAL_0f0e7b6f_4_k_cu_main4cuda3std6ranges3__45__cpo6cbeginE)
_ZN30_INTERNAL_0f0e7b6f_4_k_cu_main4cuda3std6ranges3__45__cpo6cbeginE:
	.zero		1
	.type		_ZN30_INTERNAL_0f0e7b6f_4_k_cu_main6thrust24THRUST_300001_SM_1000_NS12placeholders2_7E,@object
	.size		_ZN30_INTERNAL_0f0e7b6f_4_k_cu_main6thrust24THRUST_300001_SM_1000_NS12placeholders2_7E,(_ZN30_INTERNAL_0f0e7b6f_4_k_cu_main4cuda3std3__45__cpo7crbeginE - _ZN30_INTERNAL_0f0e7b6f_4_k_cu_main6thrust24THRUST_300001_SM_1000_NS12placeholders2_7E)
_ZN30_INTERNAL_0f0e7b6f_4_k_cu_main6thrust24THRUST_300001_SM_1000_NS12placeholders2_7E:
	.zero		1
	.type		_ZN30_INTERNAL_0f0e7b6f_4_k_cu_main4cuda3std3__45__cpo7crbeginE,@object
	.size		_ZN30_INTERNAL_0f0e7b6f_4_k_cu_main4cuda3std3__45__cpo7crbeginE,(_ZN30_INTERNAL_0f0e7b6f_4_k_cu_main4cuda3std6ranges3__45__cpo4nextE - _ZN30_INTERNAL_0f0e7b6f_4_k_cu_main4cuda3std3__45__cpo7crbeginE)
_ZN30_INTERNAL_0f0e7b6f_4_k_cu_main4cuda3std3__45__cpo7crbeginE:
	.zero		1
	.type		_ZN30_INTERNAL_0f0e7b6f_4_k_cu_main4cuda3std6ranges3__45__cpo4nextE,@object
	.size		_ZN30_INTERNAL_0f0e7b6f_4_k_cu_main4cuda3std6ranges3__45__cpo4nextE,(_ZN30_INTERNAL_0f0e7b6f_4_k_cu_main4cuda3std6ranges3__45__cpo4swapE - _ZN30_INTERNAL_0f0e7b6f_4_k_cu_main4cuda3std6ranges3__45__cpo4nextE)
_ZN30_INTERNAL_0f0e7b6f_4_k_cu_main4cuda3std6ranges3__45__cpo4nextE:
	.zero		1
	.type		_ZN30_INTERNAL_0f0e7b6f_4_k_cu_main4cuda3std6ranges3__45__cpo4swapE,@object
	.size		_ZN30_INTERNAL_0f0e7b6f_4_k_cu_main4cuda3std6ranges3__45__cpo4swapE,(_ZN30_INTERNAL_0f0e7b6f_4_k_cu_main6thrust24THRUST_300001_SM_1000_NS8cuda_cub10par_nosyncE - _ZN30_INTERNAL_0f0e7b6f_4_k_cu_main4cuda3std6ranges3__45__cpo4swapE)
_ZN30_INTERNAL_0f0e7b6f_4_k_cu_main4cuda3std6ranges3__45__cpo4swapE:
	.zero		1
	.type		_ZN30_INTERNAL_0f0e7b6f_4_k_cu_main6thrust24THRUST_300001_SM_1000_NS8cuda_cub10par_nosyncE,@object
	.size		_ZN30_INTERNAL_0f0e7b6f_4_k_cu_main6thrust24THRUST_300001_SM_1000_NS8cuda_cub10par_nosyncE,(_ZN30_INTERNAL_0f0e7b6f_4_k_cu_main6thrust24THRUST_300001_SM_1000_NS12placeholders2_9E - _ZN30_INTERNAL_0f0e7b6f_4_k_cu_main6thrust24THRUST_300001_SM_1000_NS8cuda_cub10par_nosyncE)
_ZN30_INTERNAL_0f0e7b6f_4_k_cu_main6thrust24THRUST_300001_SM_1000_NS8cuda_cub10par_nosyncE:
	.zero		1
	.type		_ZN30_INTERNAL_0f0e7b6f_4_k_cu_main6thrust24THRUST_300001_SM_1000_NS12placeholders2_9E,@object
	.size		_ZN30_INTERNAL_0f0e7b6f_4_k_cu_main6thrust24THRUST_300001_SM_1000_NS12placeholders2_9E,(_ZN30_INTERNAL_0f0e7b6f_4_k_cu_main4cuda3std3__432_GLOBAL__N__0f0e7b6f_4_k_cu_main6ignoreE - _ZN30_INTERNAL_0f0e7b6f_4_k_cu_main6thrust24THRUST_300001_SM_1000_NS12placeholders2_9E)
_ZN30_INTERNAL_0f0e7b6f_4_k_cu_main6thrust24THRUST_300001_SM_1000_NS12placeholders2_9E:
	.zero		1
	.type		_ZN30_INTERNAL_0f0e7b6f_4_k_cu_main4cuda3std3__432_GLOBAL__N__0f0e7b6f_4_k_cu_main6ignoreE,@object
	.size		_ZN30_INTERNAL_0f0e7b6f_4_k_cu_main4cuda3std3__432_GLOBAL__N__0f0e7b6f_4_k_cu_main6ignoreE,(_ZN30_INTERNAL_0f0e7b6f_4_k_cu_main4cuda3std6ranges3__45__cpo4dataE - _ZN30_INTERNAL_0f0e7b6f_4_k_cu_main4cuda3std3__432_GLOBAL__N__0f0e7b6f_4_k_cu_main6ignoreE)
_ZN30_INTERNAL_0f0e7b6f_4_k_cu_main4cuda3std3__432_GLOBAL__N__0f0e7b6f_4_k_cu_main6ignoreE:
	.zero		1
	.type		_ZN30_INTERNAL_0f0e7b6f_4_k_cu_main4cuda3std6ranges3__45__cpo4dataE,@object
	.size		_ZN30_INTERNAL_0f0e7b6f_4_k_cu_main4cuda3std6ranges3__45__cpo4dataE,(_ZN30_INTERNAL_0f0e7b6f_4_k_cu_main6thrust24THRUST_300001_SM_1000_NS12placeholders2_1E - _ZN30_INTERNAL_0f0e7b6f_4_k_cu_main4cuda3std6ranges3__45__cpo4dataE)
_ZN30_INTERNAL_0f0e7b6f_4_k_cu_main4cuda3std6ranges3__45__cpo4dataE:
	.zero		1
	.type		_ZN30_INTERNAL_0f0e7b6f_4_k_cu_main6thrust24THRUST_300001_SM_1000_NS12placeholders2_1E,@object
	.size		_ZN30_INTERNAL_0f0e7b6f_4_k_cu_main6thrust24THRUST_300001_SM_1000_NS12placeholders2_1E,(_ZN30_INTERNAL_0f0e7b6f_4_k_cu_main4cuda3std3__45__cpo5beginE - _ZN30_INTERNAL_0f0e7b6f_4_k_cu_main6thrust24THRUST_300001_SM_1000_NS12placeholders2_1E)
_ZN30_INTERNAL_0f0e7b6f_4_k_cu_main6thrust24THRUST_300001_SM_1000_NS12placeholders2_1E:
	.zero		1
	.type		_ZN30_INTERNAL_0f0e7b6f_4_k_cu_main4cuda3std3__45__cpo5beginE,@object
	.size		_ZN30_INTERNAL_0f0e7b6f_4_k_cu_main4cuda3std3__45__cpo5beginE,(_ZN30_INTERNAL_0f0e7b6f_4_k_cu_main4cuda3std6ranges3__45__cpo5beginE - _ZN30_INTERNAL_0f0e7b6f_4_k_cu_main4cuda3std3__45__cpo5beginE)
_ZN30_INTERNAL_0f0e7b6f_4_k_cu_main4cuda3std3__45__cpo5beginE:
	.zero		1
	.type		_ZN30_INTERNAL_0f0e7b6f_4_k_cu_main4cuda3std6ranges3__45__cpo5beginE,@object
	.size		_ZN30_INTERNAL_0f0e7b6f_4_k_cu_main4cuda3std6ranges3__45__cpo5beginE,(_ZN30_INTERNAL_0f0e7b6f_4_k_cu_main6thrust24THRUST_300001_SM_1000_NS12placeholders2_5E - _ZN30_INTERNAL_0f0e7b6f_4_k_cu_main4cuda3std6ranges3__45__cpo5beginE)
_ZN30_INTERNAL_0f0e7b6f_4_k_cu_main4cuda3std6ranges3__45__cpo5beginE:
	.zero		1
	.type		_ZN30_INTERNAL_0f0e7b6f_4_k_cu_main6thrust24THRUST_300001_SM_1000_NS12placeholders2_5E,@object
	.size		_ZN30_INTERNAL_0f0e7b6f_4_k_cu_main6thrust24THRUST_300001_SM_1000_NS12placeholders2_5E,(_ZN30_INTERNAL_0f0e7b6f_4_k_cu_main4cuda3std3__45__cpo6rbeginE - _ZN30_INTERNAL_0f0e7b6f_4_k_cu_main6thrust24THRUST_300001_SM_1000_NS12placeholders2_5E)
_ZN30_INTERNAL_0f0e7b6f_4_k_cu_main6thrust24THRUST_300001_SM_1000_NS12placeholders2_5E:
	.zero		1
	.type		_ZN30_INTERNAL_0f0e7b6f_4_k_cu_main4cuda3std3__45__cpo6rbeginE,@object
	.size		_ZN30_INTERNAL_0f0e7b6f_4_k_cu_main4cuda3std3__45__cpo6rbeginE,(_ZN30_INTERNAL_0f0e7b6f_4_k_cu_main4cuda3std6ranges3__45__cpo7advanceE - _ZN30_INTERNAL_0f0e7b6f_4_k_cu_main4cuda3std3__45__cpo6rbeginE)
_ZN30_INTERNAL_0f0e7b6f_4_k_cu_main4cuda3std3__45__cpo6rbeginE:
	.zero		1
	.type		_ZN30_INTERNAL_0f0e7b6f_4_k_cu_main4cuda3std6ranges3__45__cpo7advanceE,@object
	.size		_ZN30_INTERNAL_0f0e7b6f_4_k_cu_main4cuda3std6ranges3__45__cpo7advanceE,(_ZN30_INTERNAL_0f0e7b6f_4_k_cu_main4cuda3std3__47nulloptE - _ZN30_INTERNAL_0f0e7b6f_4_k_cu_main4cuda3std6ranges3__45__cpo7advanceE)
_ZN30_INTERNAL_0f0e7b6f_4_k_cu_main4cuda3std6ranges3__45__cpo7advanceE:
	.zero		1
	.type		_ZN30_INTERNAL_0f0e7b6f_4_k_cu_main4cuda3std3__47nulloptE,@object
	.size		_ZN30_INTERNAL_0f0e7b6f_4_k_cu_main4cuda3std3__47nulloptE,(_ZN30_INTERNAL_0f0e7b6f_4_k_cu_main4cuda3std6ranges3__45__cpo8distanceE - _ZN30_INTERNAL_0f0e7b6f_4_k_cu_main4cuda3std3__47nulloptE)
_ZN30_INTERNAL_0f0e7b6f_4_k_cu_main4cuda3std3__47nulloptE:
	.zero		1
	.type		_ZN30_INTERNAL_0f0e7b6f_4_k_cu_main4cuda3std6ranges3__45__cpo8distanceE,@object
	.size		_ZN30_INTERNAL_0f0e7b6f_4_k_cu_main4cuda3std6ranges3__45__cpo8distanceE,(_ZN30_INTERNAL_0f0e7b6f_4_k_cu_main6thrust24THRUST_300001_SM_1000_NS12placeholders3_10E - _ZN30_INTERNAL_0f0e7b6f_4_k_cu_main4cuda3std6ranges3__45__cpo8distanceE)
_ZN30_INTERNAL_0f0e7b6f_4_k_cu_main4cuda3std6ranges3__45__cpo8distanceE:
	.zero		1
	.type		_ZN30_INTERNAL_0f0e7b6f_4_k_cu_main6thrust24THRUST_300001_SM_1000_NS12placeholders3_10E,@object
	.size		_ZN30_INTERNAL_0f0e7b6f_4_k_cu_main6thrust24THRUST_300001_SM_1000_NS12placeholders3_10E,(_ZN30_INTERNAL_0f0e7b6f_4_k_cu_main4cuda3std3__419piecewise_constructE - _ZN30_INTERNAL_0f0e7b6f_4_k_cu_main6thrust24THRUST_300001_SM_1000_NS12placeholders3_10E)
_ZN30_INTERNAL_0f0e7b6f_4_k_cu_main6thrust24THRUST_300001_SM_1000_NS12placeholders3_10E:
	.zero		1
	.type		_ZN30_INTERNAL_0f0e7b6f_4_k_cu_main4cuda3std3__419piecewise_constructE,@object
	.size		_ZN30_INTERNAL_0f0e7b6f_4_k_cu_main4cuda3std3__419piecewise_constructE,(_ZN30_INTERNAL_0f0e7b6f_4_k_cu_main4cuda3std6ranges3__45__cpo5cdataE - _ZN30_INTERNAL_0f0e7b6f_4_k_cu_main4cuda3std3__419piecewise_constructE)
_ZN30_INTERNAL_0f0e7b6f_4_k_cu_main4cuda3std3__419piecewise_constructE:
	.zero		1
	.type		_ZN30_INTERNAL_0f0e7b6f_4_k_cu_main4cuda3std6ranges3__45__cpo5cdataE,@object
	.size		_ZN30_INTERNAL_0f0e7b6f_4_k_cu_main4cuda3std6ranges3__45__cpo5cdataE,(_ZN30_INTERNAL_0f0e7b6f_4_k_cu_main6thrust24THRUST_300001_SM_1000_NS12placeholders2_2E - _ZN30_INTERNAL_0f0e7b6f_4_k_cu_main4cuda3std6ranges3__45__cpo5cdataE)
_ZN30_INTERNAL_0f0e7b6f_4_k_cu_main4cuda3std6ranges3__45__cpo5cdataE:
	.zero		1
	.type		_ZN30_INTERNAL_0f0e7b6f_4_k_cu_main6thrust24THRUST_300001_SM_1000_NS12placeholders2_2E,@object
	.size		_ZN30_INTERNAL_0f0e7b6f_4_k_cu_main6thrust24THRUST_300001_SM_1000_NS12placeholders2_2E,(_ZN30_INTERNAL_0f0e7b6f_4_k_cu_main4cuda3std3__45__cpo3endE - _ZN30_INTERNAL_0f0e7b6f_4_k_cu_main6thrust24THRUST_300001_SM_1000_NS12placeholders2_2E)
_ZN30_INTERNAL_0f0e7b6f_4_k_cu_main6thrust24THRUST_300001_SM_1000_NS12placeholders2_2E:
	.zero		1
	.type		_ZN30_INTERNAL_0f0e7b6f_4_k_cu_main4cuda3std3__45__cpo3endE,@object
	.size		_ZN30_INTERNAL_0f0e7b6f_4_k_cu_main4cuda3std3__45__cpo3endE,(_ZN30_INTERNAL_0f0e7b6f_4_k_cu_main4cuda3std6ranges3__45__cpo3endE - _ZN30_INTERNAL_0f0e7b6f_4_k_cu_main4cuda3std3__45__cpo3endE)
_ZN30_INTERNAL_0f0e7b6f_4_k_cu_main4cuda3std3__45__cpo3endE:
	.zero		1
	.type		_ZN30_INTERNAL_0f0e7b6f_4_k_cu_main4cuda3std6ranges3__45__cpo3endE,@object
	.size		_ZN30_INTERNAL_0f0e7b6f_4_k_cu_main4cuda3std6ranges3__45__cpo3endE,(_ZN30_INTERNAL_0f0e7b6f_4_k_cu_main6thrust24THRUST_300001_SM_1000_NS12placeholders2_6E - _ZN30_INTERNAL_0f0e7b6f_4_k_cu_main4cuda3std6ranges3__45__cpo3endE)
_ZN30_INTERNAL_0f0e7b6f_4_k_cu_main4cuda3std6ranges3__45__cpo3endE:
	.zero		1
	.type		_ZN30_INTERNAL_0f0e7b6f_4_k_cu_main6thrust24THRUST_300001_SM_1000_NS12placeholders2_6E,@object
	.size		_ZN30_INTERNAL_0f0e7b6f_4_k_cu_main6thrust24THRUST_300001_SM_1000_NS12placeholders2_6E,(_ZN30_INTERNAL_0f0e7b6f_4_k_cu_main4cuda3std3__45__cpo4rendE - _ZN30_INTERNAL_0f0e7b6f_4_k_cu_main6thrust24THRUST_300001_SM_1000_NS12placeholders2_6E)
_ZN30_INTERNAL_0f0e7b6f_4_k_cu_main6thrust24THRUST_300001_SM_1000_NS12placeholders2_6E:
	.zero		1
	.type		_ZN30_INTERNAL_0f0e7b6f_4_k_cu_main4cuda3std3__45__cpo4rendE,@object
	.size		_ZN30_INTERNAL_0f0e7b6f_4_k_cu_main4cuda3std3__45__cpo4rendE,(_ZN30_INTERNAL_0f0e7b6f_4_k_cu_main4cuda3std6ranges3__45__cpo9iter_swapE - _ZN30_INTERNAL_0f0e7b6f_4_k_cu_main4cuda3std3__45__cpo4rendE)
_ZN30_INTERNAL_0f0e7b6f_4_k_cu_main4cuda3std3__45__cpo4rendE:
	.zero		1
	.type		_ZN30_INTERNAL_0f0e7b6f_4_k_cu_main4cuda3std6ranges3__45__cpo9iter_swapE,@object
	.size		_ZN30_INTERNAL_0f0e7b6f_4_k_cu_main4cuda3std6ranges3__45__cpo9iter_swapE,(_ZN30_INTERNAL_0f0e7b6f_4_k_cu_main4cuda3std3__48unexpectE - _ZN30_INTERNAL_0f0e7b6f_4_k_cu_main4cuda3std6ranges3__45__cpo9iter_swapE)
_ZN30_INTERNAL_0f0e7b6f_4_k_cu_main4cuda3std6ranges3__45__cpo9iter_swapE:
	.zero		1
	.type		_ZN30_INTERNAL_0f0e7b6f_4_k_cu_main4cuda3std3__48unexpectE,@object
	.size		_ZN30_INTERNAL_0f0e7b6f_4_k_cu_main4cuda3std3__48unexpectE,(_ZN30_INTERNAL_0f0e7b6f_4_k_cu_main6thrust24THRUST_300001_SM_1000_NS8cuda_cub3parE - _ZN30_INTERNAL_0f0e7b6f_4_k_cu_main4cuda3std3__48unexpectE)
_ZN30_INTERNAL_0f0e7b6f_4_k_cu_main4cuda3std3__48unexpectE:
	.zero		1
	.type		_ZN30_INTERNAL_0f0e7b6f_4_k_cu_main6thrust24THRUST_300001_SM_1000_NS8cuda_cub3parE,@object
	.size		_ZN30_INTERNAL_0f0e7b6f_4_k_cu_main6thrust24THRUST_300001_SM_1000_NS8cuda_cub3parE,(_ZN30_INTERNAL_0f0e7b6f_4_k_cu_main6thrust24THRUST_300001_SM_1000_NS12placeholders2_4E - _ZN30_INTERNAL_0f0e7b6f_4_k_cu_main6thrust24THRUST_300001_SM_1000_NS8cuda_cub3parE)
_ZN30_INTERNAL_0f0e7b6f_4_k_cu_main6thrust24THRUST_300001_SM_1000_NS8cuda_cub3parE:
	.zero		1
	.type		_ZN30_INTERNAL_0f0e7b6f_4_k_cu_main6thrust24THRUST_300001_SM_1000_NS12placeholders2_4E,@object
	.size		_ZN30_INTERNAL_0f0e7b6f_4_k_cu_main6thrust24THRUST_300001_SM_1000_NS12placeholders2_4E,(_ZN30_INTERNAL_0f0e7b6f_4_k_cu_main4cuda3std3__45__cpo4cendE - _ZN30_INTERNAL_0f0e7b6f_4_k_cu_main6thrust24THRUST_300001_SM_1000_NS12placeholders2_4E)
_ZN30_INTERNAL_0f0e7b6f_4_k_cu_main6thrust24THRUST_300001_SM_1000_NS12placeholders2_4E:
	.zero		1
	.type		_ZN30_INTERNAL_0f0e7b6f_4_k_cu_main4cuda3std3__45__cpo4cendE,@object
	.size		_ZN30_INTERNAL_0f0e7b6f_4_k_cu_main4cuda3std3__45__cpo4cendE,(_ZN30_INTERNAL_0f0e7b6f_4_k_cu_main4cuda3std6ranges3__45__cpo4cendE - _ZN30_INTERNAL_0f0e7b6f_4_k_cu_main4cuda3std3__45__cpo4cendE)
_ZN30_INTERNAL_0f0e7b6f_4_k_cu_main4cuda3std3__45__cpo4cendE:
	.zero		1
	.type		_ZN30_INTERNAL_0f0e7b6f_4_k_cu_main4cuda3std6ranges3__45__cpo4cendE,@object
	.size		_ZN30_INTERNAL_0f0e7b6f_4_k_cu_main4cuda3std6ranges3__45__cpo4cendE,(_ZN30_INTERNAL_0f0e7b6f_4_k_cu_main4cuda3std3__420unreachable_sentinelE - _ZN30_INTERNAL_0f0e7b6f_4_k_cu_main4cuda3std6ranges3__45__cpo4cendE)
_ZN30_INTERNAL_0f0e7b6f_4_k_cu_main4cuda3std6ranges3__45__cpo4cendE:
	.zero		1
	.type		_ZN30_INTERNAL_0f0e7b6f_4_k_cu_main4cuda3std3__420unreachable_sentinelE,@object
	.size		_ZN30_INTERNAL_0f0e7b6f_4_k_cu_main4cuda3std3__420unreachable_sentinelE,(_ZN30_INTERNAL_0f0e7b6f_4_k_cu_main4cuda3std6ranges3__45__cpo5ssizeE - _ZN30_INTERNAL_0f0e7b6f_4_k_cu_main4cuda3std3__420unreachable_sentinelE)
_ZN30_INTERNAL_0f0e7b6f_4_k_cu_main4cuda3std3__420unreachable_sentinelE:
	.zero		1
	.type		_ZN30_INTERNAL_0f0e7b6f_4_k_cu_main4cuda3std6ranges3__45__cpo5ssizeE,@object
	.size		_ZN30_INTERNAL_0f0e7b6f_4_k_cu_main4cuda3std6ranges3__45__cpo5ssizeE,(_ZN30_INTERNAL_0f0e7b6f_4_k_cu_main6thrust24THRUST_300001_SM_1000_NS12placeholders2_8E - _ZN30_INTERNAL_0f0e7b6f_4_k_cu_main4cuda3std6ranges3__45__cpo5ssizeE)
_ZN30_INTERNAL_0f0e7b6f_4_k_cu_main4cuda3std6ranges3__45__cpo5ssizeE:
	.zero		1
	.type		_ZN30_INTERNAL_0f0e7b6f_4_k_cu_main6thrust24THRUST_300001_SM_1000_NS12placeholders2_8E,@object
	.size		_ZN30_INTERNAL_0f0e7b6f_4_k_cu_main6thrust24THRUST_300001_SM_1000_NS12placeholders2_8E,(_ZN30_INTERNAL_0f0e7b6f_4_k_cu_main4cuda3std3__45__cpo5crendE - _ZN30_INTERNAL_0f0e7b6f_4_k_cu_main6thrust24THRUST_300001_SM_1000_NS12placeholders2_8E)
_ZN30_INTERNAL_0f0e7b6f_4_k_cu_main6thrust24THRUST_300001_SM_1000_NS12placeholders2_8E:
	.zero		1
	.type		_ZN30_INTERNAL_0f0e7b6f_4_k_cu_main4cuda3std3__45__cpo5crendE,@object
	.size		_ZN30_INTERNAL_0f0e7b6f_4_k_cu_main4cuda3std3__45__cpo5crendE,(_ZN30_INTERNAL_0f0e7b6f_4_k_cu_main4cuda3std6ranges3__45__cpo4prevE - _ZN30_INTERNAL_0f0e7b6f_4_k_cu_main4cuda3std3__45__cpo5crendE)
_ZN30_INTERNAL_0f0e7b6f_4_k_cu_main4cuda3std3__45__cpo5crendE:
	.zero		1
	.type		_ZN30_INTERNAL_0f0e7b6f_4_k_cu_main4cuda3std6ranges3__45__cpo4prevE,@object
	.size		_ZN30_INTERNAL_0f0e7b6f_4_k_cu_main4cuda3std6ranges3__45__cpo4prevE,(_ZN30_INTERNAL_0f0e7b6f_4_k_cu_main4cuda3std6ranges3__45__cpo9iter_moveE - _ZN30_INTERNAL_0f0e7b6f_4_k_cu_main4cuda3std6ranges3__45__cpo4prevE)
_ZN30_INTERNAL_0f0e7b6f_4_k_cu_main4cuda3std6ranges3__45__cpo4prevE:
	.zero		1
	.type		_ZN30_INTERNAL_0f0e7b6f_4_k_cu_main4cuda3std6ranges3__45__cpo9iter_moveE,@object
	.size		_ZN30_INTERNAL_0f0e7b6f_4_k_cu_main4cuda3std6ranges3__45__cpo9iter_moveE,(_ZN30_INTERNAL_0f0e7b6f_4_k_cu_main6thrust24THRUST_300001_SM_1000_NS6system6detail10sequential3seqE - _ZN30_INTERNAL_0f0e7b6f_4_k_cu_main4cuda3std6ranges3__45__cpo9iter_moveE)
_ZN30_INTERNAL_0f0e7b6f_4_k_cu_main4cuda3std6ranges3__45__cpo9iter_moveE:
	.zero		1
	.type		_ZN30_INTERNAL_0f0e7b6f_4_k_cu_main6thrust24THRUST_300001_SM_1000_NS6system6detail10sequential3seqE,@object
	.size		_ZN30_INTERNAL_0f0e7b6f_4_k_cu_main6thrust24THRUST_300001_SM_1000_NS6system6detail10sequential3seqE,(.L_31 - _ZN30_INTERNAL_0f0e7b6f_4_k_cu_main6thrust24THRUST_300001_SM_1000_NS6system6detail10sequential3seqE)
_ZN30_INTERNAL_0f0e7b6f_4_k_cu_main6thrust24THRUST_300001_SM_1000_NS6system6detail10sequential3seqE:
	.zero		1
.L_31:


//--------------------- .nv.constant0._ZN3cub18CUB_300001_SM_10006detail8for_each13static_kernelINS2_12policy_hub_t12policy_500_tEmN6thrust24THRUST_300001_SM_1000_NS8cuda_cub20__uninitialized_fill7functorINS7_10device_ptrI5half4EESC_EEEEvT0_T1_ --------------------------
	.section	.nv.constant0._ZN3cub18CUB_300001_SM_10006detail8for_each13static_kernelINS2_12policy_hub_t12policy_500_tEmN6thrust24THRUST_300001_SM_1000_NS8cuda_cub20__uninitialized_fill7functorINS7_10device_ptrI5half4EESC_EEEEvT0_T1_,"a",@progbits
	.sectionflags	@""
	.align	4
.nv.constant0._ZN3cub18CUB_300001_SM_10006detail8for_each13static_kernelINS2_12policy_hub_t12policy_500_tEmN6thrust24THRUST_300001_SM_1000_NS8cuda_cub20__uninitialized_fill7functorINS7_10device_ptrI5half4EESC_EEEEvT0_T1_:
	.zero		920


//--------------------- .nv.constant0._ZN3cub18CUB_300001_SM_10006detail11EmptyKernelIvEEvv --------------------------
	.section	.nv.constant0._ZN3cub18CUB_300001_SM_10006detail11EmptyKernelIvEEvv,"a",@progbits
	.sectionflags	@""
	.align	4
.nv.constant0._ZN3cub18CUB_300001_SM_10006detail11EmptyKernelIvEEvv:
	.zero		896


//--------------------- .nv.constant0._Z7add_arrI5half4EvPKT_S3_PS1_m --------------------------
	.section	.nv.constant0._Z7add_arrI5half4EvPKT_S3_PS1_m,"a",@progbits
	.sectionflags	@""
	.align	4
.nv.constant0._Z7add_arrI5half4EvPKT_S3_PS1_m:
	.zero		928


//--------------------- SYMBOLS --------------------------

	.type		.nv.reservedSmem.offset0,@object
	.size		.nv.reservedSmem.offset0,0x4
